.version 8.0
.target sm_80
.visible .entry softmax_kernel(
	.param .u64 param9,
	.param .u64 param10,
	.param .u64 param11,
	.param .u64 param12
) {
	.reg .u32 %r0, %r1, %r2, %r3, %r4, %r13, %r21, %r29, %r32, %r36, %r40, %r72, %r76, %r79, %r85, %r88;
	.reg .u64 %rd5, %rd7, %rd8, %rd9, %rd10, %rd11, %rd12, %rd14, %rd15, %rd16, %rd19, %rd22, %rd23, %rd24, %rd25, %rd30, %rd31, %rd37, %rd38, %rd39, %rd41, %rd42, %rd73, %rd74, %rd75, %rd77, %rd78, %rd80, %rd81, %rd86, %rd87, %rd89, %rd90;
	.reg .f32 %f17, %f18, %f26, %f27, %f34, %f35, %f43, %f44, %f45, %f46, %f47, %f48, %f50, %f51, %f53, %f54, %f55, %f56, %f57, %f58, %f59, %f60, %f61, %f62, %f63, %f64, %f65, %f66, %f67, %f68, %f69, %f70, %f71, %f82, %f84;
	.reg .pred %p6, %p20, %p28, %p33, %p49, %p52, %p83;
softmax_kernel_start:
	ld.param.u64 %rd9, [param9];
	ld.param.u64 %rd10, [param10];
	ld.param.u64 %rd11, [param11];
	ld.param.u64 %rd12, [param12];
block_19_start:
	mov.u32 %r0, %ntid.y;
	mov.u32 %r1, %ctaid.y;
	mul.lo.s32 %r2, %r0, %r1;
	mov.u32 %r3, %tid.y;
	add.u32 %r4, %r2, %r3;
	mov.u32 %r1, %r4;
	cvt.u64.u32 %rd5, %r4;
	setp.ge.u64 %p6, %rd5, %rd11;
	@%p6 bra block_19_end;
	cvt.u64.u32 %rd7, %r1;
	mul.lo.s64 %rd8, %rd7, %rd12;
	mov.u64 %rd11, %rd8;
	mov.u32 %r13, 2;
	shl.b64 %rd14, %rd8, %r13;
	add.u64 %rd15, %rd9, %rd14;
	mov.u64 %rd16, %rd15;
	mov.f32 %f17, 0fFF800000;
	mov.f32 %f18, %f17;
	mov.u64 %rd19, %rd12;
loop_0_22_start:
block_20_start:
	setp.ne.u64 %p20, %rd19, 0;
	@%p20 bra block_20_end;
	mov.u32 %r21, 2;
	shl.b64 %rd22, %rd11, %r21;
	mov.u64 %rd19, %rd22;
	add.u64 %rd23, %rd10, %rd22;
	mov.u64 %rd16, %rd23;
	add.u64 %rd24, %rd9, %rd19;
	mov.u64 %rd25, %rd24;
	mov.f32 %f26, 0.0;
	mov.f32 %f27, %f26;
	mov.u64 %rd19, %rd12;
loop_0_17_start:
block_21_start:
	setp.ne.u64 %p28, %rd19, 0;
	@%p28 bra block_21_end;
	mov.u32 %r29, 2;
	shl.b64 %rd30, %rd11, %r29;
	add.u64 %rd31, %rd10, %rd30;
	mov.u64 %rd19, %rd31;
loop_0_8_start:
	cvt.u32.u64 %r32, %rd12;
	setp.eq.u32 %p33, %r32, 0;
	@%p33 bra block_19_end;
	ld.global.f32 %f34, [%rd19];
	div.f32.rn %f35, %f34, %f27;
	st.global.f32 [%rd19], %f35;
	mov.s32 %r36, -1;
	cvt.s64.s32 %rd37, %r36;
	add.s64 %rd38, %rd12, %rd37;
	cvt.u64.s64 %rd39, %rd38;
	mov.u64 %rd12, %rd39;
	mov.u32 %r40, 4;
	cvt.u64.u32 %rd41, %r40;
	add.u64 %rd42, %rd19, %rd41;
	mov.u64 %rd19, %rd42;
	bra loop_0_8_start;
loop_0_8_end:
block_21_end:
	mov.f32 %f43, 0f42b00000;
	mov.f32 %f44, 0fc2b00000;
	ld.global.f32 %f45, [%rd25];
	sub.f32 %f46, %f45, %f18;
	mov.f32 %f47, %f46;
	mov.f32 %f48, 0fc2b00000;
	setp.lt.f32 %p49, %f47, %f48;
	selp.f32 %f50, %f44, %f46, %p49;
	mov.f32 %f51, 0f42b00000;
	setp.gt.f32 %p52, %f47, %f51;
	selp.f32 %f53, %f43, %f50, %p52;
	mov.f32 %f47, %f53;
	mov.f32 %f54, 0f3f000000;
	mul.f32 %f55, %f47, %f54;
	mov.f32 %f56, 0f3e2aab8a;
	mul.f32 %f57, %f47, %f56;
	mov.f32 %f58, 0f3d2aab04;
	mul.f32 %f59, %f47, %f58;
	mov.f32 %f60, 0f3f800000;
	add.f32 %f61, %f59, %f60;
	mul.f32 %f62, %f57, %f61;
	mov.f32 %f63, 0f3f800000;
	add.f32 %f64, %f62, %f63;
	mul.f32 %f65, %f55, %f64;
	mov.f32 %f66, 0f3f800000;
	add.f32 %f67, %f65, %f66;
	mul.f32 %f68, %f53, %f67;
	mov.f32 %f69, 0f3f800000;
	add.f32 %f70, %f68, %f69;
	mov.f32 %f47, %f70;
	st.global.f32 [%rd16], %f70;
	add.f32 %f71, %f27, %f47;
	mov.f32 %f27, %f71;
	mov.s32 %r72, -1;
	cvt.s64.s32 %rd73, %r72;
	add.s64 %rd74, %rd19, %rd73;
	mov.s64 %rd75, %rd74;
	mov.u32 %r76, 4;
	cvt.u64.u32 %rd77, %r76;
	add.u64 %rd78, %rd16, %rd77;
	mov.u64 %rd16, %rd78;
	mov.u32 %r79, 4;
	cvt.u64.u32 %rd80, %r79;
	add.u64 %rd81, %rd25, %rd80;
	mov.u64 %rd25, %rd81;
	bra loop_0_17_start;
loop_0_17_end:
block_20_end:
	ld.global.f32 %f82, [%rd16];
	mov.f32 %f47, %f82;
	setp.gt.f32 %p83, %f47, %f18;
	selp.f32 %f84, %f82, %f18, %p83;
	mov.f32 %f18, %f84;
	mov.s32 %r85, -1;
	cvt.s64.s32 %rd86, %r85;
	add.s64 %rd87, %rd75, %rd86;
	mov.s64 %rd75, %rd87;
	mov.u32 %r88, 4;
	cvt.u64.u32 %rd89, %r88;
	add.u64 %rd90, %rd16, %rd89;
	mov.u64 %rd16, %rd90;
	bra loop_0_22_start;
loop_0_22_end:
block_19_end:
softmax_kernel_end:
}



// ===== COMPILED SASS (sm_100) =====

	.target	sm_100

	.elftype	@"ET_EXEC"


//--------------------- .note.nv.tkinfo           --------------------------
	.section	.note.nv.tkinfo,"",@"SHT_NOTE"
	.sectionflags	@"SHF_NOTE_NV_TKINFO"
	.tkinfo
        /*0018*/ 	.word	0x00000002
        /*0030*/ 	.string	""
        /*0030*/ 	.string	"ptxas"
        /*0030*/ 	.string	"Cuda compilation tools, release 13.0, V13.0.88"
        /*0030*/ 	.string	"Build cuda_13.0.r13.0/compiler.36424714_0"
        /*0030*/ 	.string	"-arch sm_100 "



//--------------------- .note.nv.cuinfo           --------------------------
	.section	.note.nv.cuinfo,"",@"SHT_NOTE"
	.sectionflags	@"SHF_NOTE_NV_CUINFO"
        /*0018*/ 	.short	0x0002
        /*001a*/ 	.short	0x0050
        /*001c*/ 	.short	0x0082
	.zero		2


//--------------------- .nv.info                  --------------------------
	.section	.nv.info,"",@"SHT_CUDA_INFO"
	.align	4


	//----- nvinfo : EIATTR_REGCOUNT
	.align		4
        /*0000*/ 	.byte	0x04, 0x2f
        /*0002*/ 	.short	(.L_1 - .L_0)
	.align		4
.L_0:
        /*0004*/ 	.word	index@(softmax_kernel)
        /*0008*/ 	.word	0x00000012


	//----- nvinfo : EIATTR_FRAME_SIZE
	.align		4
.L_1:
        /*000c*/ 	.byte	0x04, 0x11
        /*000e*/ 	.short	(.L_3 - .L_2)
	.align		4
.L_2:
        /*0010*/ 	.word	index@($__internal_0_$__cuda_sm3x_div_rn_noftz_f32_slowpath)
        /*0014*/ 	.word	0x00000000


	//----- nvinfo : EIATTR_FRAME_SIZE
	.align		4
.L_3:
        /*0018*/ 	.byte	0x04, 0x11
        /*001a*/ 	.short	(.L_5 - .L_4)
	.align		4
.L_4:
        /*001c*/ 	.word	index@(softmax_kernel)
        /*0020*/ 	.word	0x00000000


	//----- nvinfo : EIATTR_MIN_STACK_SIZE
	.align		4
.L_5:
        /*0024*/ 	.byte	0x04, 0x12
        /*0026*/ 	.short	(.L_7 - .L_6)
	.align		4
.L_6:
        /*0028*/ 	.word	index@(softmax_kernel)
        /*002c*/ 	.word	0x00000000
.L_7:


//--------------------- .nv.compat                --------------------------
	.section	.nv.compat,"",@"SHT_CUDA_COMPAT_INFO"
	.align	4
        /*0000*/ 	.byte	0x02, 0x09, 0x00, 0x00, 0x02, 0x02, 0x01, 0x00, 0x02, 0x05, 0x05, 0x00, 0x03, 0x07, 0x01, 0x01
        /*0010*/ 	.byte	0x02, 0x03, 0x00, 0x00, 0x02, 0x06, 0x01, 0x00, 0x04, 0x0b, 0x08, 0x00, 0x01, 0x00, 0x00, 0x00
        /*0020*/ 	.byte	0x00, 0x00, 0x00, 0x00


//--------------------- .nv.info.softmax_kernel   --------------------------
	.section	.nv.info.softmax_kernel,"",@"SHT_CUDA_INFO"
	.sectionflags	@""
	.align	4


	//----- nvinfo : EIATTR_CUDA_API_VERSION
	.align		4
        /*0000*/ 	.byte	0x04, 0x37
        /*0002*/ 	.short	(.L_9 - .L_8)
.L_8:
        /*0004*/ 	.word	0x00000082


	//----- nvinfo : EIATTR_KPARAM_INFO
	.align		4
.L_9:
        /*0008*/ 	.byte	0x04, 0x17
        /*000a*/ 	.short	(.L_11 - .L_10)
.L_10:
        /*000c*/ 	.word	0x00000000
        /*0010*/ 	.short	0x0003
        /*0012*/ 	.short	0x0018
        /*0014*/ 	.byte	0x00, 0xf0, 0x21, 0x00


	//----- nvinfo : EIATTR_KPARAM_INFO
	.align		4
.L_11:
        /*0018*/ 	.byte	0x04, 0x17
        /*001a*/ 	.short	(.L_13 - .L_12)
.L_12:
        /*001c*/ 	.word	0x00000000
        /*0020*/ 	.short	0x0002
        /*0022*/ 	.short	0x0010
        /*0024*/ 	.byte	0x00, 0xf0, 0x21, 0x00


	//----- nvinfo : EIATTR_KPARAM_INFO
	.align		4
.L_13:
        /*0028*/ 	.byte	0x04, 0x17
        /*002a*/ 	.short	(.L_15 - .L_14)
.L_14:
        /*002c*/ 	.word	0x00000000
        /*0030*/ 	.short	0x0001
        /*0032*/ 	.short	0x0008
        /*0034*/ 	.byte	0x00, 0xf0, 0x21, 0x00


	//----- nvinfo : EIATTR_KPARAM_INFO
	.align		4
.L_15:
        /*0038*/ 	.byte	0x04, 0x17
        /*003a*/ 	.short	(.L_17 - .L_16)
.L_16:
        /*003c*/ 	.word	0x00000000
        /*0040*/ 	.short	0x0000
        /*0042*/ 	.short	0x0000
        /*0044*/ 	.byte	0x00, 0xf0, 0x21, 0x00


	//----- nvinfo : EIATTR_SPARSE_MMA_MASK
	.align		4
.L_17:
        /*0048*/ 	.byte	0x03, 0x50
        /*004a*/ 	.short	0x0000


	//----- nvinfo : EIATTR_MAXREG_COUNT
	.align		4
        /*004c*/ 	.byte	0x03, 0x1b
        /*004e*/ 	.short	0x00ff


	//----- nvinfo : EIATTR_MERCURY_ISA_VERSION
	.align		4
        /*0050*/ 	.byte	0x03, 0x5f
        /*0052*/ 	.short	0x0101


	//----- nvinfo : EIATTR_VRC_CTA_INIT_COUNT
	.align		4
        /*0054*/ 	.byte	0x02, 0x4a
	.zero		1
	.zero		1


	//----- nvinfo : EIATTR_EXIT_INSTR_OFFSETS
	.align		4
        /*0058*/ 	.byte	0x04, 0x1c
        /*005a*/ 	.short	(.L_19 - .L_18)


	//   ....[0]....
.L_18:
        /*005c*/ 	.word	0x00000090


	//   ....[1]....
        /*0060*/ 	.word	0x000003f0


	//   ....[2]....
        /*0064*/ 	.word	0x00000560


	//----- nvinfo : EIATTR_CRS_STACK_SIZE
	.align		4
.L_19:
        /*0068*/ 	.byte	0x04, 0x1e
        /*006a*/ 	.short	(.L_21 - .L_20)
.L_20:
        /*006c*/ 	.word	0x00000000


	//----- nvinfo : EIATTR_CBANK_PARAM_SIZE
	.align		4
.L_21:
        /*0070*/ 	.byte	0x03, 0x19
        /*0072*/ 	.short	0x0020


	//----- nvinfo : EIATTR_PARAM_CBANK
	.align		4
        /*0074*/ 	.byte	0x04, 0x0a
        /*0076*/ 	.short	(.L_23 - .L_22)
	.align		4
.L_22:
        /*0078*/ 	.word	index@(.nv.constant0.softmax_kernel)
        /*007c*/ 	.short	0x0380
        /*007e*/ 	.short	0x0020


	//----- nvinfo : EIATTR_SW_WAR
	.align		4
.L_23:
        /*0080*/ 	.byte	0x04, 0x36
        /*0082*/ 	.short	(.L_25 - .L_24)
.L_24:
        /*0084*/ 	.word	0x00000008
.L_25:


//--------------------- .nv.callgraph             --------------------------
	.section	.nv.callgraph,"",@"SHT_CUDA_CALLGRAPH"
	.align	4
	.sectionentsize	8
	.align		4
        /*0000*/ 	.word	0x00000000
	.align		4
        /*0004*/ 	.word	0xffffffff
	.align		4
        /*0008*/ 	.word	0x00000000
	.align		4
        /*000c*/ 	.word	0xfffffffe
	.align		4
        /*0010*/ 	.word	0x00000000
	.align		4
        /*0014*/ 	.word	0xfffffffd
	.align		4
        /*0018*/ 	.word	0x00000000
	.align		4
        /*001c*/ 	.word	0xfffffffc


//--------------------- .text.softmax_kernel      --------------------------
	.section	.text.softmax_kernel,"ax",@progbits
	.align	128
        .global         softmax_kernel
        .type           softmax_kernel,@function
        .size           softmax_kernel,(.L_x_19 - softmax_kernel)
        .other          softmax_kernel,@"STO_CUDA_ENTRY STV_DEFAULT"
softmax_kernel:
.text.softmax_kernel:
[----:B------:R-:W-:Y:S01]  /*0000*/  LDC R1, c[0x0][0x37c] ;  /* 0x0000df00ff017b82 */ /* 0x000fe20000000800 */
[----:B------:R-:W0:Y:S01]  /*0010*/  S2R R7, SR_CTAID.Y ;  /* 0x0000000000077919 */ /* 0x000e220000002600 */
[----:B------:R-:W0:Y:S01]  /*0020*/  LDCU UR4, c[0x0][0x364] ;  /* 0x00006c80ff0477ac */ /* 0x000e220008000800 */
[----:B------:R-:W0:Y:S01]  /*0030*/  S2R R0, SR_TID.Y ;  /* 0x0000000000007919 */ /* 0x000e220000002200 */
[----:B------:R-:W1:Y:S01]  /*0040*/  LDCU.64 UR6, c[0x0][0x390] ;  /* 0x00007200ff0677ac */ /* 0x000e620008000a00 */
[----:B0-----:R-:W-:-:S05]  /*0050*/  IMAD R7, R7, UR4, R0 ;  /* 0x0000000407077c24 */ /* 0x001fca000f8e0200 */
[----:B-1----:R-:W-:Y:S01]  /*0060*/  ISETP.GE.U32.AND P0, PT, R7, UR6, PT ;  /* 0x0000000607007c0c */ /* 0x002fe2000bf06070 */
[----:B------:R-:W0:Y:S03]  /*0070*/  LDCU UR6, c[0x0][0x398] ;  /* 0x00007300ff0677ac */ /* 0x000e260008000800 */
[----:B------:R-:W-:-:S13]  /*0080*/  ISETP.GE.U32.AND.EX P0, PT, RZ, UR7, PT, P0 ;  /* 0x00000007ff007c0c */ /* 0x000fda000bf06100 */
[----:B0-----:R-:W-:Y:S05]  /*0090*/  @P0 EXIT ;  /* 0x000000000000094d */ /* 0x001fea0003800000 */
[----:B------:R-:W0:Y:S01]  /*00a0*/  LDCU.64 UR8, c[0x0][0x398] ;  /* 0x00007300ff0877ac */ /* 0x000e220008000a00 */
[----:B------:R-:W-:Y:S01]  /*00b0*/  IMAD.MOV.U32 R0, RZ, RZ, -0x800000 ;  /* 0xff800000ff007424 */ /* 0x000fe200078e00ff */
[----:B------:R-:W1:Y:S01]  /*00c0*/  LDCU.64 UR4, c[0x0][0x358] ;  /* 0x00006b00ff0477ac */ /* 0x000e620008000a00 */
[----:B------:R-:W2:Y:S01]  /*00d0*/  LDCU.64 UR10, c[0x0][0x380] ;  /* 0x00007000ff0a77ac */ /* 0x000ea20008000a00 */
[----:B0-----:R-:W-:Y:S02]  /*00e0*/  UISETP.NE.U32.AND UP0, UPT, UR8, URZ, UPT ;  /* 0x000000ff0800728c */ /* 0x001fe4000bf05070 */
[C---:B------:R-:W-:Y:S02]  /*00f0*/  IMAD.WIDE.U32 R4, R7.reuse, UR8, RZ ;  /* 0x0000000807047c25 */ /* 0x040fe4000f8e00ff */
[----:B------:R-:W-:Y:S02]  /*0100*/  UISETP.NE.U32.AND.EX UP0, UPT, UR9, URZ, UPT, UP0 ;  /* 0x000000ff0900728c */ /* 0x000fe4000bf05100 */
[----:B------:R-:W-:-:S07]  /*0110*/  IMAD R7, R7, UR9, R5 ;  /* 0x0000000907077c24 */ /* 0x000fce000f8e0205 */
[----:B-12---:R-:W-:Y:S05]  /*0120*/  BRA.U !UP0, `(.L_x_0) ;  /* 0x0000000108247547 */ /* 0x006fea000b800000 */
[----:B------:R-:W-:-:S04]  /*0130*/  LEA R2, P0, R4, UR10, 0x2 ;  /* 0x0000000a04027c11 */ /* 0x000fc8000f8010ff */
[----:B------:R-:W-:-:S09]  /*0140*/  LEA.HI.X R9, R4, UR11, R7, 0x2, P0 ;  /* 0x0000000b04097c11 */ /* 0x000fd200080f1407 */
.L_x_1:
[----:B------:R-:W-:-:S06]  /*0150*/  IMAD.MOV.U32 R3, RZ, RZ, R9 ;  /* 0x000000ffff037224 */ /* 0x000fcc00078e0009 */
[----:B------:R0:W2:Y:S02]  /*0160*/  LDG.E R3, desc[UR4][R2.64] ;  /* 0x0000000402037981 */ /* 0x0000a4000c1e1900 */
[----:B0-----:R-:W-:-:S05]  /*0170*/  IADD3 R2, P1, PT, R2, 0x4, RZ ;  /* 0x0000000402027810 */ /* 0x001fca0007f3e0ff */
[----:B------:R-:W-:Y:S01]  /*0180*/  IMAD.X R9, RZ, RZ, R9, P1 ;  /* 0x000000ffff097224 */ /* 0x000fe200008e0609 */
[----:B--2---:R-:W-:-:S04]  /*0190*/  FSETP.GT.AND P0, PT, R3, R0, PT ;  /* 0x000000000300720b */ /* 0x004fc80003f04000 */
[----:B------:R-:W-:Y:S01]  /*01a0*/  FSEL R0, R3, R0, P0 ;  /* 0x0000000003007208 */ /* 0x000fe20000000000 */
[----:B------:R-:W-:Y:S08]  /*01b0*/  BRA.U UP0, `(.L_x_1) ;  /* 0xfffffffd00e47547 */ /* 0x000ff0000b83ffff */
.L_x_0:
[----:B------:R-:W0:Y:S01]  /*01c0*/  LDCU.64 UR12, c[0x0][0x388] ;  /* 0x00007100ff0c77ac */ /* 0x000e220008000a00 */
[C---:B------:R-:W-:Y:S01]  /*01d0*/  IMAD.SHL.U32 R12, R4.reuse, 0x4, RZ ;  /* 0x00000004040c7824 */ /* 0x040fe200078e00ff */
[----:B------:R-:W-:Y:S01]  /*01e0*/  SHF.L.U64.HI R13, R4, 0x2, R7 ;  /* 0x00000002040d7819 */ /* 0x000fe20000010207 */
[----:B------:R-:W-:-:S03]  /*01f0*/  IMAD.MOV.U32 R3, RZ, RZ, RZ ;  /* 0x000000ffff037224 */ /* 0x000fc600078e00ff */
[----:B------:R-:W-:-:S04]  /*0200*/  IADD3 R14, P1, PT, R12, UR10, RZ ;  /* 0x0000000a0c0e7c10 */ /* 0x000fc8000ff3e0ff */
[----:B------:R-:W-:Y:S02]  /*0210*/  IADD3.X R15, PT, PT, R13, UR11, RZ, P1, !PT ;  /* 0x0000000b0d0f7c10 */ /* 0x000fe40008ffe4ff */
[----:B0-----:R-:W-:-:S04]  /*0220*/  IADD3 R12, P0, PT, R12, UR12, RZ ;  /* 0x0000000c0c0c7c10 */ /* 0x001fc8000ff1e0ff */
[----:B------:R-:W-:Y:S01]  /*0230*/  IADD3.X R13, PT, PT, R13, UR13, RZ, P0, !PT ;  /* 0x0000000d0d0d7c10 */ /* 0x000fe200087fe4ff */
[----:B------:R-:W-:Y:S08]  /*0240*/  BRA.U !UP0, `(.L_x_2) ;  /* 0x00000001085c7547 */ /* 0x000ff0000b800000 */
.L_x_3:
[----:B0-----:R-:W-:Y:S02]  /*0250*/  IMAD.MOV.U32 R9, RZ, RZ, R15 ;  /* 0x000000ffff097224 */ /* 0x001fe400078e000f */
[----:B------:R-:W-:-:S05]  /*0260*/  IMAD.MOV.U32 R8, RZ, RZ, R14 ;  /* 0x000000ffff087224 */ /* 0x000fca00078e000e */
[----:B------:R0:W2:Y:S01]  /*0270*/  LDG.E R9, desc[UR4][R8.64] ;  /* 0x0000000408097981 */ /* 0x0000a2000c1e1900 */
[----:B------:R-:W-:Y:S01]  /*0280*/  IMAD.MOV.U32 R11, RZ, RZ, 0x3f800000 ;  /* 0x3f800000ff0b7424 */ /* 0x000fe200078e00ff */
[----:B------:R-:W-:-:S05]  /*0290*/  IADD3 R14, P1, PT, R14, 0x4, RZ ;  /* 0x000000040e0e7810 */ /* 0x000fca0007f3e0ff */
[----:B------:R-:W-:Y:S02]  /*02a0*/  IMAD.X R15, RZ, RZ, R15, P1 ;  /* 0x000000ffff0f7224 */ /* 0x000fe400008e060f */
[----:B0-----:R-:W-:Y:S02]  /*02b0*/  IMAD.MOV.U32 R8, RZ, RZ, R12 ;  /* 0x000000ffff087224 */ /* 0x001fe400078e000c */
[----:B--2---:R-:W-:Y:S01]  /*02c0*/  FADD R2, R9, -R0 ;  /* 0x8000000009027221 */ /* 0x004fe20000000000 */
[----:B------:R-:W-:-:S04]  /*02d0*/  IMAD.MOV.U32 R9, RZ, RZ, R13 ;  /* 0x000000ffff097224 */ /* 0x000fc800078e000d */
[C---:B------:R-:W-:Y:S02]  /*02e0*/  FSETP.GT.AND P0, PT, R2.reuse, 88, PT ;  /* 0x42b000000200780b */ /* 0x040fe40003f04000 */
[----:B------:R-:W-:-:S04]  /*02f0*/  FMNMX.NAN R2, R2, -88, !PT ;  /* 0xc2b0000002027809 */ /* 0x000fc80007820000 */
[----:B------:R-:W-:Y:S02]  /*0300*/  FSEL R2, R2, 88, !P0 ;  /* 0x42b0000002027808 */ /* 0x000fe40004000000 */
[----:B------:R-:W-:-:S03]  /*0310*/  IADD3 R12, P0, PT, R12, 0x4, RZ ;  /* 0x000000040c0c7810 */ /* 0x000fc60007f1e0ff */
[C---:B------:R-:W-:Y:S01]  /*0320*/  FFMA R11, R2.reuse, 0.041666999459266662598, R11 ;  /* 0x3d2aab04020b7823 */ /* 0x040fe2000000000b */
[C---:B------:R-:W-:Y:S01]  /*0330*/  FMUL R10, R2.reuse, 0.16666999459266662598 ;  /* 0x3e2aab8a020a7820 */ /* 0x040fe20000400000 */
[----:B------:R-:W-:Y:S01]  /*0340*/  FMUL R6, R2, 0.5 ;  /* 0x3f00000002067820 */ /* 0x000fe20000400000 */
[----:B------:R-:W-:Y:S02]  /*0350*/  IMAD.X R13, RZ, RZ, R13, P0 ;  /* 0x000000ffff0d7224 */ /* 0x000fe400000e060d */
[----:B------:R-:W-:-:S04]  /*0360*/  FFMA R11, R10, R11, 1 ;  /* 0x3f8000000a0b7423 */ /* 0x000fc8000000000b */
[----:B------:R-:W-:-:S04]  /*0370*/  FFMA R11, R6, R11, 1 ;  /* 0x3f800000060b7423 */ /* 0x000fc8000000000b */
[----:B------:R-:W-:-:S04]  /*0380*/  FFMA R11, R2, R11, 1 ;  /* 0x3f800000020b7423 */ /* 0x000fc8000000000b */
[----:B------:R-:W-:Y:S01]  /*0390*/  FADD R3, R11, R3 ;  /* 0x000000030b037221 */ /* 0x000fe20000000000 */
[----:B------:R0:W-:Y:S01]  /*03a0*/  STG.E desc[UR4][R8.64], R11 ;  /* 0x0000000b08007986 */ /* 0x0001e2000c101904 */
[----:B------:R-:W-:Y:S05]  /*03b0*/  BRA.U UP0, `(.L_x_3) ;  /* 0xfffffffd00a47547 */ /* 0x000fea000b83ffff */
.L_x_2:
[----:B------:R-:W-:Y:S02]  /*03c0*/  ISETP.NE.U32.AND P0, PT, RZ, UR8, PT ;  /* 0x00000008ff007c0c */ /* 0x000fe4000bf05070 */
[----:B------:R-:W-:-:S04]  /*03d0*/  LEA R0, P1, R4, UR12, 0x2 ;  /* 0x0000000c04007c11 */ /* 0x000fc8000f8210ff */
[----:B0-----:R-:W-:-:S07]  /*03e0*/  LEA.HI.X R9, R4, UR13, R7, 0x2, P1 ;  /* 0x0000000d04097c11 */ /* 0x001fce00088f1407 */
[----:B------:R-:W-:Y:S05]  /*03f0*/  @!P0 EXIT ;  /* 0x000000000000894d */ /* 0x000fea0003800000 */
.L_x_6:
[----:B------:R-:W-:Y:S02]  /*0400*/  IMAD.MOV.U32 R4, RZ, RZ, R0 ;  /* 0x000000ffff047224 */ /* 0x000fe400078e0000 */
[----:B------:R-:W-:-:S05]  /*0410*/  IMAD.MOV.U32 R5, RZ, RZ, R9 ;  /* 0x000000ffff057224 */ /* 0x000fca00078e0009 */
[----:B------:R-:W2:Y:S01]  /*0420*/  LDG.E R0, desc[UR4][R4.64] ;  /* 0x0000000404007981 */ /* 0x000ea2000c1e1900 */
[----:B------:R-:W0:Y:S01]  /*0430*/  MUFU.RCP R2, R3 ;  /* 0x0000000300027308 */ /* 0x000e220000001000 */
[----:B------:R-:W-:Y:S01]  /*0440*/  BSSY.RECONVERGENT B0, `(.L_x_4) ;  /* 0x000000b000007945 */ /* 0x000fe20003800200 */
[----:B0-----:R-:W-:-:S04]  /*0450*/  FFMA R7, R2, -R3, 1 ;  /* 0x3f80000002077423 */ /* 0x001fc80000000803 */
[----:B------:R-:W-:Y:S02]  /*0460*/  FFMA R7, R2, R7, R2 ;  /* 0x0000000702077223 */ /* 0x000fe40000000002 */
[----:B--2---:R-:W0:Y:S02]  /*0470*/  FCHK P0, R0, R3 ;  /* 0x0000000300007302 */ /* 0x004e240000000000 */
[----:B------:R-:W-:-:S04]  /*0480*/  FFMA R2, R0, R7, RZ ;  /* 0x0000000700027223 */ /* 0x000fc800000000ff */
[----:B------:R-:W-:-:S04]  /*0490*/  FFMA R6, R2, -R3, R0 ;  /* 0x8000000302067223 */ /* 0x000fc80000000000 */
[----:B------:R-:W-:Y:S01]  /*04a0*/  FFMA R7, R7, R6, R2 ;  /* 0x0000000607077223 */ /* 0x000fe20000000002 */
[----:B0-----:R-:W-:Y:S06]  /*04b0*/  @!P0 BRA `(.L_x_5) ;  /* 0x00000000000c8947 */ /* 0x001fec0003800000 */
[----:B------:R-:W-:-:S07]  /*04c0*/  MOV R2, 0x4e0 ;  /* 0x000004e000027802 */ /* 0x000fce0000000f00 */
[----:B------:R-:W-:Y:S05]  /*04d0*/  CALL.REL.NOINC `($__internal_0_$__cuda_sm3x_div_rn_noftz_f32_slowpath) ;  /* 0x0000000000247944 */ /* 0x000fea0003c00000 */
[----:B------:R-:W-:-:S07]  /*04e0*/  IMAD.MOV.U32 R7, RZ, RZ, R0 ;  /* 0x000000ffff077224 */ /* 0x000fce00078e0000 */
.L_x_5:
[----:B------:R-:W-:Y:S05]  /*04f0*/  BSYNC.RECONVERGENT B0 ;  /* 0x0000000000007941 */ /* 0x000fea0003800200 */
.L_x_4:
[----:B------:R0:W-:Y:S01]  /*0500*/  STG.E desc[UR4][R4.64], R7 ;  /* 0x0000000704007986 */ /* 0x0001e2000c101904 */
[----:B------:R-:W-:Y:S01]  /*0510*/  UIADD3 UR6, UPT, UPT, UR6, -0x1, URZ ;  /* 0xffffffff06067890 */ /* 0x000fe2000fffe0ff */
[----:B------:R-:W-:-:S03]  /*0520*/  IADD3 R0, P0, PT, R4, 0x4, RZ ;  /* 0x0000000404007810 */ /* 0x000fc60007f1e0ff */
[----:B------:R-:W-:Y:S02]  /*0530*/  UISETP.NE.U32.AND UP0, UPT, UR6, URZ, UPT ;  /* 0x000000ff0600728c */ /* 0x000fe4000bf05070 */
[----:B------:R-:W-:-:S07]  /*0540*/  IMAD.X R9, RZ, RZ, R5, P0 ;  /* 0x000000ffff097224 */ /* 0x000fce00000e0605 */
[----:B0-----:R-:W-:Y:S05]  /*0550*/  BRA.U UP0, `(.L_x_6) ;  /* 0xfffffffd00a87547 */ /* 0x001fea000b83ffff */
[----:B------:R-:W-:Y:S05]  /*0560*/  EXIT ;  /* 0x000000000000794d */ /* 0x000fea0003800000 */
        .weak           $__internal_0_$__cuda_sm3x_div_rn_noftz_f32_slowpath
        .type           $__internal_0_$__cuda_sm3x_div_rn_noftz_f32_slowpath,@function
        .size           $__internal_0_$__cuda_sm3x_div_rn_noftz_f32_slowpath,(.L_x_19 - $__internal_0_$__cuda_sm3x_div_rn_noftz_f32_slowpath)
$__internal_0_$__cuda_sm3x_div_rn_noftz_f32_slowpath:
[--C-:B------:R-:W-:Y:S01]  /*0570*/  SHF.R.U32.HI R7, RZ, 0x17, R3.reuse ;  /* 0x00000017ff077819 */ /* 0x100fe20000011603 */
[----:B------:R-:W-:Y:S01]  /*0580*/  BSSY.RECONVERGENT B1, `(.L_x_7) ;  /* 0x0000064000017945 */ /* 0x000fe20003800200 */
[--C-:B------:R-:W-:Y:S02]  /*0590*/  SHF.R.U32.HI R6, RZ, 0x17, R0.reuse ;  /* 0x00000017ff067819 */ /* 0x100fe40000011600 */
[----:B------:R-:W-:Y:S01]  /*05a0*/  LOP3.LUT R14, R7, 0xff, RZ, 0xc0, !PT ;  /* 0x000000ff070e7812 */ /* 0x000fe200078ec0ff */
[----:B------:R-:W-:Y:S01]  /*05b0*/  IMAD.MOV.U32 R7, RZ, RZ, R3 ;  /* 0x000000ffff077224 */ /* 0x000fe200078e0003 */
[----:B------:R-:W-:Y:S01]  /*05c0*/  LOP3.LUT R12, R6, 0xff, RZ, 0xc0, !PT ;  /* 0x000000ff060c7812 */ /* 0x000fe200078ec0ff */
[----:B------:R-:W-:Y:S02]  /*05d0*/  IMAD.MOV.U32 R6, RZ, RZ, R0 ;  /* 0x000000ffff067224 */ /* 0x000fe400078e0000 */
[----:B------:R-:W-:Y:S02]  /*05e0*/  VIADD R10, R14, 0xffffffff ;  /* 0xffffffff0e0a7836 */ /* 0x000fe40000000000 */
[----:B------:R-:W-:-:S03]  /*05f0*/  VIADD R9, R12, 0xffffffff ;  /* 0xffffffff0c097836 */ /* 0x000fc60000000000 */
[----:B------:R-:W-:-:S04]  /*0600*/  ISETP.GT.U32.AND P0, PT, R10, 0xfd, PT ;  /* 0x000000fd0a00780c */ /* 0x000fc80003f04070 */
[----:B------:R-:W-:-:S13]  /*0610*/  ISETP.GT.U32.OR P0, PT, R9, 0xfd, P0 ;  /* 0x000000fd0900780c */ /* 0x000fda0000704470 */
[----:B------:R-:W-:Y:S01]  /*0620*/  @!P0 IMAD.MOV.U32 R8, RZ, RZ, RZ ;  /* 0x000000ffff088224 */ /* 0x000fe200078e00ff */
[----:B------:R-:W-:Y:S06]  /*0630*/  @!P0 BRA `(.L_x_8) ;  /* 0x00000000005c8947 */ /* 0x000fec0003800000 */
[----:B------:R-:W-:Y:S02]  /*0640*/  FSETP.GTU.FTZ.AND P1, PT, |R3|, +INF , PT ;  /* 0x7f8000000300780b */ /* 0x000fe40003f3c200 */
[----:B------:R-:W-:-:S04]  /*0650*/  FSETP.GTU.FTZ.AND P0, PT, |R0|, +INF , PT ;  /* 0x7f8000000000780b */ /* 0x000fc80003f1c200 */
[----:B------:R-:W-:-:S13]  /*0660*/  PLOP3.LUT P0, PT, P0, P1, PT, 0xf8, 0x8f ;  /* 0x00000000008f781c */ /* 0x000fda0000703f70 */
[----:B------:R-:W-:Y:S05]  /*0670*/  @P0 BRA `(.L_x_9) ;  /* 0x00000004004c0947 */ /* 0x000fea0003800000 */
[----:B------:R-:W-:-:S13]  /*0680*/  LOP3.LUT P0, RZ, R7, 0x7fffffff, R6, 0xc8, !PT ;  /* 0x7fffffff07ff7812 */ /* 0x000fda000780c806 */
[----:B------:R-:W-:Y:S05]  /*0690*/  @!P0 BRA `(.L_x_10) ;  /* 0x00000004003c8947 */ /* 0x000fea0003800000 */
[C---:B------:R-:W-:Y:S02]  /*06a0*/  FSETP.NEU.FTZ.AND P2, PT, |R0|.reuse, +INF , PT ;  /* 0x7f8000000000780b */ /* 0x040fe40003f5d200 */
[----:B------:R-:W-:Y:S02]  /*06b0*/  FSETP.NEU.FTZ.AND P1, PT, |R3|, +INF , PT ;  /* 0x7f8000000300780b */ /* 0x000fe40003f3d200 */
[----:B------:R-:W-:-:S11]  /*06c0*/  FSETP.NEU.FTZ.AND P0, PT, |R0|, +INF , PT ;  /* 0x7f8000000000780b */ /* 0x000fd60003f1d200 */
[----:B------:R-:W-:Y:S05]  /*06d0*/  @!P1 BRA !P2, `(.L_x_10) ;  /* 0x00000004002c9947 */ /* 0x000fea0005000000 */
[----:B------:R-:W-:-:S04]  /*06e0*/  LOP3.LUT P2, RZ, R6, 0x7fffffff, RZ, 0xc0, !PT ;  /* 0x7fffffff06ff7812 */ /* 0x000fc8000784c0ff */
[----:B------:R-:W-:-:S13]  /*06f0*/  PLOP3.LUT P1, PT, P1, P2, PT, 0x2f, 0xf2 ;  /* 0x0000000000f2781c */ /* 0x000fda0000f24577 */
[----:B------:R-:W-:Y:S05]  /*0700*/  @P1 BRA `(.L_x_11) ;  /* 0x0000000400181947 */ /* 0x000fea0003800000 */
[----:B------:R-:W-:-:S04]  /*0710*/  LOP3.LUT P1, RZ, R7, 0x7fffffff, RZ, 0xc0, !PT ;  /* 0x7fffffff07ff7812 */ /* 0x000fc8000782c0ff */
[----:B------:R-:W-:-:S13]  /*0720*/  PLOP3.LUT P0, PT, P0, P1, PT, 0x2f, 0xf2 ;  /* 0x0000000000f2781c */ /* 0x000fda0000702577 */
[----:B------:R-:W-:Y:S05]  /*0730*/  @P0 BRA `(.L_x_12) ;  /* 0x0000000400000947 */ /* 0x000fea0003800000 */
[----:B------:R-:W-:Y:S02]  /*0740*/  ISETP.GE.AND P0, PT, R9, RZ, PT ;  /* 0x000000ff0900720c */ /* 0x000fe40003f06270 */
[----:B------:R-:W-:-:S11]  /*0750*/  ISETP.GE.AND P1, PT, R10, RZ, PT ;  /* 0x000000ff0a00720c */ /* 0x000fd60003f26270 */
[----:B------:R-:W-:Y:S02]  /*0760*/  @P0 IMAD.MOV.U32 R8, RZ, RZ, RZ ;  /* 0x000000ffff080224 */ /* 0x000fe400078e00ff */
[----:B------:R-:W-:Y:S01]  /*0770*/  @!P0 FFMA R6, R0, 1.84467440737095516160e+19, RZ ;  /* 0x5f80000000068823 */ /* 0x000fe200000000ff */
[----:B------:R-:W-:Y:S02]  /*0780*/  @!P0 IMAD.MOV.U32 R8, RZ, RZ, -0x40 ;  /* 0xffffffc0ff088424 */ /* 0x000fe400078e00ff */
[----:B------:R-:W-:Y:S02]  /*0790*/  @!P1 FFMA R7, R3, 1.84467440737095516160e+19, RZ ;  /* 0x5f80000003079823 */ /* 0x000fe400000000ff */
[----:B------:R-:W-:-:S07]  /*07a0*/  @!P1 VIADD R8, R8, 0x40 ;  /* 0x0000004008089836 */ /* 0x000fce0000000000 */
.L_x_8:
[----:B------:R-:W-:Y:S01]  /*07b0*/  LEA R0, R14, 0xc0800000, 0x17 ;  /* 0xc08000000e007811 */ /* 0x000fe200078eb8ff */
[----:B------:R-:W-:Y:S04]  /*07c0*/  BSSY.RECONVERGENT B2, `(.L_x_13) ;  /* 0x0000036000027945 */ /* 0x000fe80003800200 */
[----:B------:R-:W-:Y:S02]  /*07d0*/  IMAD.IADD R9, R7, 0x1, -R0 ;  /* 0x0000000107097824 */ /* 0x000fe400078e0a00 */
[----:B------:R-:W-:Y:S02]  /*07e0*/  VIADD R7, R12, 0xffffff81 ;  /* 0xffffff810c077836 */ /* 0x000fe40000000000 */
[----:B------:R-:W0:Y:S01]  /*07f0*/  MUFU.RCP R10, R9 ;  /* 0x00000009000a7308 */ /* 0x000e220000001000 */
[----:B------:R-:W-:Y:S01]  /*0800*/  FADD.FTZ R11, -R9, -RZ ;  /* 0x800000ff090b7221 */ /* 0x000fe20000010100 */
[C---:B------:R-:W-:Y:S01]  /*0810*/  IMAD R0, R7.reuse, -0x800000, R6 ;  /* 0xff80000007007824 */ /* 0x040fe200078e0206 */
[----:B------:R-:W-:-:S05]  /*0820*/  IADD3 R7, PT, PT, R7, 0x7f, -R14 ;  /* 0x0000007f07077810 */ /* 0x000fca0007ffe80e */
[----:B------:R-:W-:Y:S02]  /*0830*/  IMAD.IADD R7, R7, 0x1, R8 ;  /* 0x0000000107077824 */ /* 0x000fe400078e0208 */
[----:B0-----:R-:W-:-:S04]  /*0840*/  FFMA R13, R10, R11, 1 ;  /* 0x3f8000000a0d7423 */ /* 0x001fc8000000000b */
[----:B------:R-:W-:-:S04]  /*0850*/  FFMA R15, R10, R13, R10 ;  /* 0x0000000d0a0f7223 */ /* 0x000fc8000000000a */
[----:B------:R-:W-:-:S04]  /*0860*/  FFMA R6, R0, R15, RZ ;  /* 0x0000000f00067223 */ /* 0x000fc800000000ff */
[----:B------:R-:W-:-:S04]  /*0870*/  FFMA R13, R11, R6, R0 ;  /* 0x000000060b0d7223 */ /* 0x000fc80000000000 */
[----:B------:R-:W-:-:S04]  /*0880*/  FFMA R10, R15, R13, R6 ;  /* 0x0000000d0f0a7223 */ /* 0x000fc80000000006 */
[----:B------:R-:W-:-:S04]  /*0890*/  FFMA R11, R11, R10, R0 ;  /* 0x0000000a0b0b7223 */ /* 0x000fc80000000000 */
[----:B------:R-:W-:-:S05]  /*08a0*/  FFMA R0, R15, R11, R10 ;  /* 0x0000000b0f007223 */ /* 0x000fca000000000a */
[----:B------:R-:W-:-:S04]  /*08b0*/  SHF.R.U32.HI R6, RZ, 0x17, R0 ;  /* 0x00000017ff067819 */ /* 0x000fc80000011600 */
[----:B------:R-:W-:-:S05]  /*08c0*/  LOP3.LUT R6, R6, 0xff, RZ, 0xc0, !PT ;  /* 0x000000ff06067812 */ /* 0x000fca00078ec0ff */
[----:B------:R-:W-:-:S04]  /*08d0*/  IMAD.IADD R12, R6, 0x1, R7 ;  /* 0x00000001060c7824 */ /* 0x000fc800078e0207 */
[----:B------:R-:W-:-:S05]  /*08e0*/  VIADD R6, R12, 0xffffffff ;  /* 0xffffffff0c067836 */ /* 0x000fca0000000000 */
[----:B------:R-:W-:-:S13]  /*08f0*/  ISETP.GE.U32.AND P0, PT, R6, 0xfe, PT ;  /* 0x000000fe0600780c */ /* 0x000fda0003f06070 */
[----:B------:R-:W-:Y:S05]  /*0900*/  @!P0 BRA `(.L_x_14) ;  /* 0x0000000000808947 */ /* 0x000fea0003800000 */
[----:B------:R-:W-:-:S13]  /*0910*/  ISETP.GT.AND P0, PT, R12, 0xfe, PT ;  /* 0x000000fe0c00780c */ /* 0x000fda0003f04270 */
[----:B------:R-:W-:Y:S05]  /*0920*/  @P0 BRA `(.L_x_15) ;  /* 0x00000000006c0947 */ /* 0x000fea0003800000 */
[----:B------:R-:W-:-:S13]  /*0930*/  ISETP.GE.AND P0, PT, R12, 0x1, PT ;  /* 0x000000010c00780c */ /* 0x000fda0003f06270 */
[----:B------:R-:W-:Y:S05]  /*0940*/  @P0 BRA `(.L_x_16) ;  /* 0x0000000000740947 */ /* 0x000fea0003800000 */
[----:B------:R-:W-:Y:S02]  /*0950*/  ISETP.GE.AND P0, PT, R12, -0x18, PT ;  /* 0xffffffe80c00780c */ /* 0x000fe40003f06270 */
[----:B------:R-:W-:-:S11]  /*0960*/  LOP3.LUT R0, R0, 0x80000000, RZ, 0xc0, !PT ;  /* 0x8000000000007812 */ /* 0x000fd600078ec0ff */
[----:B------:R-:W-:Y:S05]  /*0970*/  @!P0 BRA `(.L_x_16) ;  /* 0x0000000000688947 */ /* 0x000fea0003800000 */
[CCC-:B------:R-:W-:Y:S01]  /*0980*/  FFMA.RZ R6, R15.reuse, R11.reuse, R10.reuse ;  /* 0x0000000b0f067223 */ /* 0x1c0fe2000000c00a */
[C---:B------:R-:W-:Y:S02]  /*0990*/  VIADD R9, R12.reuse, 0x20 ;  /* 0x000000200c097836 */ /* 0x040fe40000000000 */
[CCC-:B------:R-:W-:Y:S01]  /*09a0*/  FFMA.RM R7, R15.reuse, R11.reuse, R10.reuse ;  /* 0x0000000b0f077223 */ /* 0x1c0fe2000000400a */
[----:B------:R-:W-:Y:S02]  /*09b0*/  ISETP.NE.AND P2, PT, R12, RZ, PT ;  /* 0x000000ff0c00720c */ /* 0x000fe40003f45270 */
[----:B------:R-:W-:Y:S01]  /*09c0*/  LOP3.LUT R8, R6, 0x7fffff, RZ, 0xc0, !PT ;  /* 0x007fffff06087812 */ /* 0x000fe200078ec0ff */
[----:B------:R-:W-:Y:S01]  /*09d0*/  FFMA.RP R6, R15, R11, R10 ;  /* 0x0000000b0f067223 */ /* 0x000fe2000000800a */
[----:B------:R-:W-:Y:S01]  /*09e0*/  IMAD.MOV R10, RZ, RZ, -R12 ;  /* 0x000000ffff0a7224 */ /* 0x000fe200078e0a0c */
[----:B------:R-:W-:Y:S02]  /*09f0*/  ISETP.NE.AND P1, PT, R12, RZ, PT ;  /* 0x000000ff0c00720c */ /* 0x000fe40003f25270 */
[----:B------:R-:W-:-:S02]  /*0a00*/  LOP3.LUT R8, R8, 0x800000, RZ, 0xfc, !PT ;  /* 0x0080000008087812 */ /* 0x000fc400078efcff */
[----:B------:R-:W-:Y:S02]  /*0a10*/  FSETP.NEU.FTZ.AND P0, PT, R6, R7, PT ;  /* 0x000000070600720b */ /* 0x000fe40003f1d000 */
[----:B------:R-:W-:Y:S02]  /*0a20*/  SHF.L.U32 R9, R8, R9, RZ ;  /* 0x0000000908097219 */ /* 0x000fe400000006ff */
[----:B------:R-:W-:Y:S02]  /*0a30*/  SEL R7, R10, RZ, P2 ;  /* 0x000000ff0a077207 */ /* 0x000fe40001000000 */
[----:B------:R-:W-:Y:S02]  /*0a40*/  ISETP.NE.AND P1, PT, R9, RZ, P1 ;  /* 0x000000ff0900720c */ /* 0x000fe40000f25270 */
[----:B------:R-:W-:Y:S02]  /*0a50*/  SHF.R.U32.HI R7, RZ, R7, R8 ;  /* 0x00000007ff077219 */ /* 0x000fe40000011608 */
[----:B------:R-:W-:-:S02]  /*0a60*/  PLOP3.LUT P0, PT, P0, P1, PT, 0xf8, 0x8f ;  /* 0x00000000008f781c */ /* 0x000fc40000703f70 */
[----:B------:R-:W-:Y:S02]  /*0a70*/  SHF.R.U32.HI R9, RZ, 0x1, R7 ;  /* 0x00000001ff097819 */ /* 0x000fe40000011607 */
[----:B------:R-:W-:-:S04]  /*0a80*/  SEL R6, RZ, 0x1, !P0 ;  /* 0x00000001ff067807 */ /* 0x000fc80004000000 */
[----:B------:R-:W-:-:S04]  /*0a90*/  LOP3.LUT R6, R6, 0x1, R9, 0xf8, !PT ;  /* 0x0000000106067812 */ /* 0x000fc800078ef809 */
[----:B------:R-:W-:-:S05]  /*0aa0*/  LOP3.LUT R6, R6, R7, RZ, 0xc0, !PT ;  /* 0x0000000706067212 */ /* 0x000fca00078ec0ff */
[----:B------:R-:W-:-:S05]  /*0ab0*/  IMAD.IADD R9, R9, 0x1, R6 ;  /* 0x0000000109097824 */ /* 0x000fca00078e0206 */
[----:B------:R-:W-:Y:S01]  /*0ac0*/  LOP3.LUT R0, R9, R0, RZ, 0xfc, !PT ;  /* 0x0000000009007212 */ /* 0x000fe200078efcff */
[----:B------:R-:W-:Y:S06]  /*0ad0*/  BRA `(.L_x_16) ;  /* 0x0000000000107947 */ /* 0x000fec0003800000 */
.L_x_15:
[----:B------:R-:W-:-:S04]  /*0ae0*/  LOP3.LUT R0, R0, 0x80000000, RZ, 0xc0, !PT ;  /* 0x8000000000007812 */ /* 0x000fc800078ec0ff */
[----:B------:R-:W-:Y:S01]  /*0af0*/  LOP3.LUT R0, R0, 0x7f800000, RZ, 0xfc, !PT ;  /* 0x7f80000000007812 */ /* 0x000fe200078efcff */
[----:B------:R-:W-:Y:S06]  /*0b00*/  BRA `(.L_x_16) ;  /* 0x0000000000047947 */ /* 0x000fec0003800000 */
.L_x_14:
[----:B------:R-:W-:-:S07]  /*0b10*/  IMAD R0, R7, 0x800000, R0 ;  /* 0x0080000007007824 */ /* 0x000fce00078e0200 */
.L_x_16:
[----:B------:R-:W-:Y:S05]  /*0b20*/  BSYNC.RECONVERGENT B2 ;  /* 0x0000000000027941 */ /* 0x000fea0003800200 */
.L_x_13:
[----:B------:R-:W-:Y:S05]  /*0b30*/  BRA `(.L_x_17) ;  /* 0x0000000000207947 */ /* 0x000fea0003800000 */
.L_x_12:
[----:B------:R-:W-:-:S04]  /*0b40*/  LOP3.LUT R0, R7, 0x80000000, R6, 0x48, !PT ;  /* 0x8000000007007812 */ /* 0x000fc800078e4806 */
[----:B------:R-:W-:Y:S01]  /*0b50*/  LOP3.LUT R0, R0, 0x7f800000, RZ, 0xfc, !PT ;  /* 0x7f80000000007812 */ /* 0x000fe200078efcff */
[----:B------:R-:W-:Y:S06]  /*0b60*/  BRA `(.L_x_17) ;  /* 0x0000000000147947 */ /* 0x000fec0003800000 */
.L_x_11:
[----:B------:R-:W-:Y:S01]  /*0b70*/  LOP3.LUT R0, R7, 0x80000000, R6, 0x48, !PT ;  /* 0x8000000007007812 */ /* 0x000fe200078e4806 */
[----:B------:R-:W-:Y:S06]  /*0b80*/  BRA `(.L_x_17) ;  /* 0x00000000000c7947 */ /* 0x000fec0003800000 */
.L_x_10:
[----:B------:R-:W0:Y:S01]  /*0b90*/  MUFU.RSQ R0, -QNAN ;  /* 0xffc0000000007908 */ /* 0x000e220000001400 */
[----:B------:R-:W-:Y:S05]  /*0ba0*/  BRA `(.L_x_17) ;  /* 0x0000000000047947 */ /* 0x000fea0003800000 */
.L_x_9:
[----:B------:R-:W-:-:S07]  /*0bb0*/  FADD.FTZ R0, R0, R3 ;  /* 0x0000000300007221 */ /* 0x000fce0000010000 */
.L_x_17:
[----:B------:R-:W-:Y:S05]  /*0bc0*/  BSYNC.RECONVERGENT B1 ;  /* 0x0000000000017941 */ /* 0x000fea0003800200 */
.L_x_7:
[----:B------:R-:W-:Y:S02]  /*0bd0*/  IMAD.MOV.U32 R6, RZ, RZ, R2 ;  /* 0x000000ffff067224 */ /* 0x000fe400078e0002 */
[----:B------:R-:W-:-:S04]  /*0be0*/  IMAD.MOV.U32 R7, RZ, RZ, 0x0 ;  /* 0x00000000ff077424 */ /* 0x000fc800078e00ff */
[----:B0-----:R-:W-:Y:S05]  /*0bf0*/  RET.REL.NODEC R6 `(softmax_kernel) ;  /* 0xfffffff406007950 */ /* 0x001fea0003c3ffff */
.L_x_18:
[----:B------:R-:W-:-:S00]  /*0c00*/  BRA `(.L_x_18) ;  /* 0xfffffffc00fc7947 */ /* 0x000fc0000383ffff */
[----:B------:R-:W-:-:S00]  /*0c10*/  NOP ;  /* 0x0000000000007918 */ /* 0x000fc00000000000 */
        /* <DEDUP_REMOVED lines=14> */
.L_x_19:


//--------------------- .nv.shared.reserved.0     --------------------------
	.section	.nv.shared.reserved.0,"aw",@nobits
	.weak		__nv_reservedSMEM_offset_0_alias
	.size		__nv_reservedSMEM_offset_0_alias, 0, 64
	.other		__nv_reservedSMEM_offset_0_alias,@"STO_CUDA_RESERVED_SHARED STV_DEFAULT"
__nv_reservedSMEM_offset_0_alias:
	.zero		0
	.zero		64


//--------------------- .nv.constant0.softmax_kernel --------------------------
	.section	.nv.constant0.softmax_kernel,"a",@progbits
	.sectionflags	@""
	.align	4
.nv.constant0.softmax_kernel:
	.zero		928


//--------------------- SYMBOLS --------------------------

	.type		.nv.reservedSmem.offset0,@object
	.size		.nv.reservedSmem.offset0,0x4
